//
// Generated by NVIDIA NVVM Compiler
//
// Compiler Build ID: CL-36424714
// Cuda compilation tools, release 13.0, V13.0.88
// Based on NVVM 20.0.0
//

.version 9.0
.target sm_100
.address_size 64

	// .globl	_Z15kernel_update_iPdi
// _ZZ15kernel_update_kPdS_iE10shared_eps has been demoted

.visible .entry _Z15kernel_update_iPdi(
	.param .u64 .ptr .align 1 _Z15kernel_update_iPdi_param_0,
	.param .u32 _Z15kernel_update_iPdi_param_1
)
{
	.reg .pred 	%p<12>;
	.reg .b32 	%r<28>;
	.reg .b64 	%rd<9>;
	.reg .b64 	%fd<5>;

	ld.param.u64 	%rd1, [_Z15kernel_update_iPdi_param_0];
	ld.param.u32 	%r5, [_Z15kernel_update_iPdi_param_1];
	mov.u32 	%r6, %ctaid.x;
	mov.u32 	%r7, %ntid.x;
	mov.u32 	%r8, %tid.x;
	mad.lo.s32 	%r9, %r6, %r7, %r8;
	mov.u32 	%r10, %ctaid.y;
	mov.u32 	%r11, %ntid.y;
	mov.u32 	%r12, %tid.y;
	mad.lo.s32 	%r13, %r10, %r11, %r12;
	mov.u32 	%r14, %ctaid.z;
	mov.u32 	%r15, %ntid.z;
	mov.u32 	%r16, %tid.z;
	mad.lo.s32 	%r17, %r14, %r15, %r16;
	setp.lt.s32 	%p1, %r9, 1;
	add.s32 	%r18, %r5, -1;
	setp.ge.s32 	%p2, %r9, %r18;
	or.pred  	%p3, %p1, %p2;
	setp.eq.s32 	%p4, %r13, 0;
	or.pred  	%p5, %p4, %p3;
	setp.ge.s32 	%p6, %r13, %r18;
	or.pred  	%p7, %p5, %p6;
	setp.eq.s32 	%p8, %r17, 0;
	or.pred  	%p9, %p7, %p8;
	setp.ge.s32 	%p10, %r17, %r18;
	or.pred  	%p11, %p9, %p10;
	@%p11 bra 	$L__BB0_2;
	cvta.to.global.u64 	%rd2, %rd1;
	add.s32 	%r19, %r9, -1;
	mul.lo.s32 	%r20, %r5, %r19;
	mad.lo.s32 	%r21, %r5, %r13, %r17;
	mad.lo.s32 	%r22, %r20, %r5, %r21;
	mul.wide.s32 	%rd3, %r22, 8;
	add.s64 	%rd4, %rd2, %rd3;
	ld.global.f64 	%fd1, [%rd4];
	shl.b32 	%r23, %r5, 1;
	add.s32 	%r24, %r20, %r23;
	mad.lo.s32 	%r25, %r24, %r5, %r21;
	mul.wide.s32 	%rd5, %r25, 8;
	add.s64 	%rd6, %rd2, %rd5;
	ld.global.f64 	%fd2, [%rd6];
	add.f64 	%fd3, %fd1, %fd2;
	mul.f64 	%fd4, %fd3, 0d3FE0000000000000;
	sub.s32 	%r26, %r24, %r5;
	mad.lo.s32 	%r27, %r26, %r5, %r21;
	mul.wide.s32 	%rd7, %r27, 8;
	add.s64 	%rd8, %rd2, %rd7;
	st.global.f64 	[%rd8], %fd4;
$L__BB0_2:
	bar.sync 	0;
	ret;

}
	// .globl	_Z15kernel_update_jPdi
.visible .entry _Z15kernel_update_jPdi(
	.param .u64 .ptr .align 1 _Z15kernel_update_jPdi_param_0,
	.param .u32 _Z15kernel_update_jPdi_param_1
)
{
	.reg .pred 	%p<12>;
	.reg .b32 	%r<25>;
	.reg .b64 	%rd<9>;
	.reg .b64 	%fd<5>;

	ld.param.u64 	%rd1, [_Z15kernel_update_jPdi_param_0];
	ld.param.u32 	%r5, [_Z15kernel_update_jPdi_param_1];
	mov.u32 	%r6, %ctaid.x;
	mov.u32 	%r7, %ntid.x;
	mov.u32 	%r8, %tid.x;
	mad.lo.s32 	%r9, %r6, %r7, %r8;
	mov.u32 	%r10, %ctaid.y;
	mov.u32 	%r11, %ntid.y;
	mov.u32 	%r12, %tid.y;
	mad.lo.s32 	%r13, %r10, %r11, %r12;
	mov.u32 	%r14, %ctaid.z;
	mov.u32 	%r15, %ntid.z;
	mov.u32 	%r16, %tid.z;
	mad.lo.s32 	%r17, %r14, %r15, %r16;
	setp.lt.s32 	%p1, %r9, 1;
	add.s32 	%r18, %r5, -1;
	setp.ge.s32 	%p2, %r9, %r18;
	or.pred  	%p3, %p1, %p2;
	setp.eq.s32 	%p4, %r13, 0;
	or.pred  	%p5, %p4, %p3;
	setp.ge.s32 	%p6, %r13, %r18;
	or.pred  	%p7, %p5, %p6;
	setp.eq.s32 	%p8, %r17, 0;
	or.pred  	%p9, %p7, %p8;
	setp.ge.s32 	%p10, %r17, %r18;
	or.pred  	%p11, %p9, %p10;
	@%p11 bra 	$L__BB1_2;
	cvta.to.global.u64 	%rd2, %rd1;
	mul.lo.s32 	%r19, %r5, %r9;
	add.s32 	%r20, %r13, -1;
	mad.lo.s32 	%r21, %r20, %r5, %r17;
	mad.lo.s32 	%r22, %r19, %r5, %r21;
	mul.wide.s32 	%rd3, %r22, 8;
	add.s64 	%rd4, %rd2, %rd3;
	ld.global.f64 	%fd1, [%rd4];
	shl.b32 	%r23, %r5, 1;
	add.s32 	%r24, %r22, %r23;
	mul.wide.s32 	%rd5, %r24, 8;
	add.s64 	%rd6, %rd2, %rd5;
	ld.global.f64 	%fd2, [%rd6];
	add.f64 	%fd3, %fd1, %fd2;
	mul.f64 	%fd4, %fd3, 0d3FE0000000000000;
	mul.wide.s32 	%rd7, %r5, 8;
	add.s64 	%rd8, %rd4, %rd7;
	st.global.f64 	[%rd8], %fd4;
$L__BB1_2:
	bar.sync 	0;
	ret;

}
	// .globl	_Z15kernel_update_kPdS_i
.visible .entry _Z15kernel_update_kPdS_i(
	.param .u64 .ptr .align 1 _Z15kernel_update_kPdS_i_param_0,
	.param .u64 .ptr .align 1 _Z15kernel_update_kPdS_i_param_1,
	.param .u32 _Z15kernel_update_kPdS_i_param_2
)
{
	.reg .pred 	%p<21>;
	.reg .b32 	%r<68>;
	.reg .b64 	%rd<15>;
	.reg .b64 	%fd<91>;
	// demoted variable
	.shared .align 8 .b8 _ZZ15kernel_update_kPdS_iE10shared_eps[512];
	ld.param.u64 	%rd1, [_Z15kernel_update_kPdS_i_param_0];
	ld.param.u64 	%rd2, [_Z15kernel_update_kPdS_i_param_1];
	ld.param.u32 	%r31, [_Z15kernel_update_kPdS_i_param_2];
	mov.u32 	%r32, %ctaid.x;
	mov.u32 	%r1, %ntid.x;
	mov.u32 	%r33, %tid.x;
	mad.lo.s32 	%r34, %r32, %r1, %r33;
	mov.u32 	%r35, %ctaid.y;
	mov.u32 	%r3, %ntid.y;
	mov.u32 	%r36, %tid.y;
	mad.lo.s32 	%r37, %r35, %r3, %r36;
	mov.u32 	%r38, %ctaid.z;
	mov.u32 	%r5, %ntid.z;
	mov.u32 	%r39, %tid.z;
	mad.lo.s32 	%r40, %r38, %r5, %r39;
	mad.lo.s32 	%r41, %r3, %r39, %r36;
	mad.lo.s32 	%r7, %r41, %r1, %r33;
	shl.b32 	%r42, %r7, 3;
	mov.u32 	%r43, _ZZ15kernel_update_kPdS_iE10shared_eps;
	add.s32 	%r8, %r43, %r42;
	mov.b64 	%rd3, 0;
	st.shared.u64 	[%r8], %rd3;
	setp.lt.s32 	%p1, %r34, 1;
	add.s32 	%r44, %r31, -1;
	setp.ge.s32 	%p2, %r34, %r44;
	or.pred  	%p3, %p1, %p2;
	setp.eq.s32 	%p4, %r37, 0;
	or.pred  	%p5, %p4, %p3;
	setp.ge.s32 	%p6, %r37, %r44;
	or.pred  	%p7, %p5, %p6;
	setp.eq.s32 	%p8, %r40, 0;
	or.pred  	%p9, %p7, %p8;
	setp.ge.s32 	%p10, %r40, %r44;
	mov.f64 	%fd90, 0d0000000000000000;
	or.pred  	%p11, %p9, %p10;
	@%p11 bra 	$L__BB2_2;
	cvta.to.global.u64 	%rd4, %rd1;
	mad.lo.s32 	%r45, %r31, %r34, %r37;
	mul.lo.s32 	%r46, %r45, %r31;
	cvt.s64.s32 	%rd5, %r46;
	cvt.u64.u32 	%rd6, %r40;
	add.s64 	%rd7, %rd6, %rd5;
	shl.b64 	%rd8, %rd7, 3;
	add.s64 	%rd9, %rd4, %rd8;
	ld.global.f64 	%fd17, [%rd9+-8];
	ld.global.f64 	%fd18, [%rd9+8];
	add.f64 	%fd19, %fd17, %fd18;
	mul.f64 	%fd20, %fd19, 0d3FE0000000000000;
	add.s32 	%r47, %r46, %r40;
	mul.wide.s32 	%rd10, %r47, 8;
	add.s64 	%rd11, %rd4, %rd10;
	ld.global.f64 	%fd21, [%rd11];
	sub.f64 	%fd22, %fd21, %fd20;
	abs.f64 	%fd23, %fd22;
	st.global.f64 	[%rd11], %fd20;
	max.f64 	%fd90, %fd23, 0d0000000000000000;
$L__BB2_2:
	bar.sync 	0;
	st.shared.f64 	[%r8], %fd90;
	bar.sync 	0;
	setp.ne.s32 	%p12, %r7, 0;
	@%p12 bra 	$L__BB2_16;
	mul.lo.s32 	%r49, %r1, %r3;
	mul.lo.s32 	%r9, %r49, %r5;
	and.b32  	%r10, %r9, 15;
	setp.lt.u32 	%p13, %r9, 16;
	mov.b32 	%r64, 0;
	@%p13 bra 	$L__BB2_6;
	and.b32  	%r64, %r9, 536870896;
	add.s32 	%r61, %r43, 64;
	and.b32  	%r52, %r9, -16;
	neg.s32 	%r62, %r52;
$L__BB2_5:
	.pragma "nounroll";
	ld.shared.f64 	%fd25, [%r61+-64];
	max.f64 	%fd26, %fd90, %fd25;
	ld.shared.f64 	%fd27, [%r61+-56];
	max.f64 	%fd28, %fd26, %fd27;
	ld.shared.f64 	%fd29, [%r61+-48];
	max.f64 	%fd30, %fd28, %fd29;
	ld.shared.f64 	%fd31, [%r61+-40];
	max.f64 	%fd32, %fd30, %fd31;
	ld.shared.f64 	%fd33, [%r61+-32];
	max.f64 	%fd34, %fd32, %fd33;
	ld.shared.f64 	%fd35, [%r61+-24];
	max.f64 	%fd36, %fd34, %fd35;
	ld.shared.f64 	%fd37, [%r61+-16];
	max.f64 	%fd38, %fd36, %fd37;
	ld.shared.f64 	%fd39, [%r61+-8];
	max.f64 	%fd40, %fd38, %fd39;
	ld.shared.f64 	%fd41, [%r61];
	max.f64 	%fd42, %fd40, %fd41;
	ld.shared.f64 	%fd43, [%r61+8];
	max.f64 	%fd44, %fd42, %fd43;
	ld.shared.f64 	%fd45, [%r61+16];
	max.f64 	%fd46, %fd44, %fd45;
	ld.shared.f64 	%fd47, [%r61+24];
	max.f64 	%fd48, %fd46, %fd47;
	ld.shared.f64 	%fd49, [%r61+32];
	max.f64 	%fd50, %fd48, %fd49;
	ld.shared.f64 	%fd51, [%r61+40];
	max.f64 	%fd52, %fd50, %fd51;
	ld.shared.f64 	%fd53, [%r61+48];
	max.f64 	%fd54, %fd52, %fd53;
	ld.shared.f64 	%fd55, [%r61+56];
	max.f64 	%fd90, %fd54, %fd55;
	add.s32 	%r62, %r62, 16;
	add.s32 	%r61, %r61, 128;
	setp.ne.s32 	%p14, %r62, 0;
	@%p14 bra 	$L__BB2_5;
$L__BB2_6:
	setp.eq.s32 	%p15, %r10, 0;
	@%p15 bra 	$L__BB2_15;
	and.b32  	%r18, %r9, 7;
	setp.lt.u32 	%p16, %r10, 8;
	@%p16 bra 	$L__BB2_9;
	shl.b32 	%r53, %r64, 3;
	add.s32 	%r55, %r43, %r53;
	ld.shared.f64 	%fd57, [%r55];
	max.f64 	%fd58, %fd90, %fd57;
	ld.shared.f64 	%fd59, [%r55+8];
	max.f64 	%fd60, %fd58, %fd59;
	ld.shared.f64 	%fd61, [%r55+16];
	max.f64 	%fd62, %fd60, %fd61;
	ld.shared.f64 	%fd63, [%r55+24];
	max.f64 	%fd64, %fd62, %fd63;
	ld.shared.f64 	%fd65, [%r55+32];
	max.f64 	%fd66, %fd64, %fd65;
	ld.shared.f64 	%fd67, [%r55+40];
	max.f64 	%fd68, %fd66, %fd67;
	ld.shared.f64 	%fd69, [%r55+48];
	max.f64 	%fd70, %fd68, %fd69;
	ld.shared.f64 	%fd71, [%r55+56];
	max.f64 	%fd90, %fd70, %fd71;
	add.s32 	%r64, %r64, 8;
$L__BB2_9:
	setp.eq.s32 	%p17, %r18, 0;
	@%p17 bra 	$L__BB2_15;
	and.b32  	%r21, %r9, 3;
	setp.lt.u32 	%p18, %r18, 4;
	@%p18 bra 	$L__BB2_12;
	shl.b32 	%r56, %r64, 3;
	add.s32 	%r58, %r43, %r56;
	ld.shared.f64 	%fd73, [%r58];
	max.f64 	%fd74, %fd90, %fd73;
	ld.shared.f64 	%fd75, [%r58+8];
	max.f64 	%fd76, %fd74, %fd75;
	ld.shared.f64 	%fd77, [%r58+16];
	max.f64 	%fd78, %fd76, %fd77;
	ld.shared.f64 	%fd79, [%r58+24];
	max.f64 	%fd90, %fd78, %fd79;
	add.s32 	%r64, %r64, 4;
$L__BB2_12:
	setp.eq.s32 	%p19, %r21, 0;
	@%p19 bra 	$L__BB2_15;
	shl.b32 	%r59, %r64, 3;
	add.s32 	%r67, %r43, %r59;
	neg.s32 	%r66, %r21;
$L__BB2_14:
	.pragma "nounroll";
	ld.shared.f64 	%fd80, [%r67];
	max.f64 	%fd90, %fd90, %fd80;
	add.s32 	%r67, %r67, 8;
	add.s32 	%r66, %r66, 1;
	setp.ne.s32 	%p20, %r66, 0;
	@%p20 bra 	$L__BB2_14;
$L__BB2_15:
	mov.b64 	%rd12, %fd90;
	cvta.to.global.u64 	%rd13, %rd2;
	atom.global.max.u64 	%rd14, [%rd13], %rd12;
$L__BB2_16:
	ret;

}


// ===== COMPILED SASS (sm_100) =====

	.target	sm_100

	.elftype	@"ET_EXEC"


//--------------------- .note.nv.tkinfo           --------------------------
	.section	.note.nv.tkinfo,"",@"SHT_NOTE"
	.sectionflags	@"SHF_NOTE_NV_TKINFO"
	.tkinfo
        /*0018*/ 	.word	0x00000002
        /*0030*/ 	.string	""
        /*0030*/ 	.string	"ptxas"
        /*0030*/ 	.string	"Cuda compilation tools, release 13.0, V13.0.88"
        /*0030*/ 	.string	"Build cuda_13.0.r13.0/compiler.36424714_0"
        /*0030*/ 	.string	"-arch sm_100 -m 64 "



//--------------------- .note.nv.cuinfo           --------------------------
	.section	.note.nv.cuinfo,"",@"SHT_NOTE"
	.sectionflags	@"SHF_NOTE_NV_CUINFO"
        /*0018*/ 	.short	0x0002
        /*001a*/ 	.short	0x0064
        /*001c*/ 	.short	0x0082
	.zero		2


//--------------------- .nv.info                  --------------------------
	.section	.nv.info,"",@"SHT_CUDA_INFO"
	.align	4


	//----- nvinfo : EIATTR_REGCOUNT
	.align		4
        /*0000*/ 	.byte	0x04, 0x2f
        /*0002*/ 	.short	(.L_1 - .L_0)
	.align		4
.L_0:
        /*0004*/ 	.word	index@(_Z15kernel_update_iPdi)
        /*0008*/ 	.word	0x00000010


	//----- nvinfo : EIATTR_FRAME_SIZE
	.align		4
.L_1:
        /*000c*/ 	.byte	0x04, 0x11
        /*000e*/ 	.short	(.L_3 - .L_2)
	.align		4
.L_2:
        /*0010*/ 	.word	index@(_Z15kernel_update_iPdi)
        /*0014*/ 	.word	0x00000000


	//----- nvinfo : EIATTR_REGCOUNT
	.align		4
.L_3:
        /*0018*/ 	.byte	0x04, 0x2f
        /*001a*/ 	.short	(.L_5 - .L_4)
	.align		4
.L_4:
        /*001c*/ 	.word	index@(_Z15kernel_update_jPdi)
        /*0020*/ 	.word	0x0000000c


	//----- nvinfo : EIATTR_FRAME_SIZE
	.align		4
.L_5:
        /*0024*/ 	.byte	0x04, 0x11
        /*0026*/ 	.short	(.L_7 - .L_6)
	.align		4
.L_6:
        /*0028*/ 	.word	index@(_Z15kernel_update_jPdi)
        /*002c*/ 	.word	0x00000000


	//----- nvinfo : EIATTR_REGCOUNT
	.align		4
.L_7:
        /*0030*/ 	.byte	0x04, 0x2f
        /*0032*/ 	.short	(.L_9 - .L_8)
	.align		4
.L_8:
        /*0034*/ 	.word	index@(_Z15kernel_update_kPdS_i)
        /*0038*/ 	.word	0x00000016


	//----- nvinfo : EIATTR_FRAME_SIZE
	.align		4
.L_9:
        /*003c*/ 	.byte	0x04, 0x11
        /*003e*/ 	.short	(.L_11 - .L_10)
	.align		4
.L_10:
        /*0040*/ 	.word	index@(_Z15kernel_update_kPdS_i)
        /*0044*/ 	.word	0x00000000


	//----- nvinfo : EIATTR_MIN_STACK_SIZE
	.align		4
.L_11:
        /*0048*/ 	.byte	0x04, 0x12
        /*004a*/ 	.short	(.L_13 - .L_12)
	.align		4
.L_12:
        /*004c*/ 	.word	index@(_Z15kernel_update_kPdS_i)
        /*0050*/ 	.word	0x00000000


	//----- nvinfo : EIATTR_MIN_STACK_SIZE
	.align		4
.L_13:
        /*0054*/ 	.byte	0x04, 0x12
        /*0056*/ 	.short	(.L_15 - .L_14)
	.align		4
.L_14:
        /*0058*/ 	.word	index@(_Z15kernel_update_jPdi)
        /*005c*/ 	.word	0x00000000


	//----- nvinfo : EIATTR_MIN_STACK_SIZE
	.align		4
.L_15:
        /*0060*/ 	.byte	0x04, 0x12
        /*0062*/ 	.short	(.L_17 - .L_16)
	.align		4
.L_16:
        /*0064*/ 	.word	index@(_Z15kernel_update_iPdi)
        /*0068*/ 	.word	0x00000000
.L_17:


//--------------------- .nv.compat                --------------------------
	.section	.nv.compat,"",@"SHT_CUDA_COMPAT_INFO"
	.align	4
        /*0000*/ 	.byte	0x02, 0x09, 0x00, 0x00, 0x02, 0x02, 0x01, 0x00, 0x02, 0x05, 0x05, 0x00, 0x03, 0x07, 0x01, 0x01
        /*0010*/ 	.byte	0x02, 0x03, 0x00, 0x00, 0x02, 0x06, 0x01, 0x00, 0x04, 0x0b, 0x08, 0x00, 0x01, 0x00, 0x00, 0x00
        /*0020*/ 	.byte	0x00, 0x00, 0x00, 0x00


//--------------------- .nv.info._Z15kernel_update_kPdS_i --------------------------
	.section	.nv.info._Z15kernel_update_kPdS_i,"",@"SHT_CUDA_INFO"
	.sectionflags	@""
	.align	4


	//----- nvinfo : EIATTR_CUDA_API_VERSION
	.align		4
        /*0000*/ 	.byte	0x04, 0x37
        /*0002*/ 	.short	(.L_19 - .L_18)
.L_18:
        /*0004*/ 	.word	0x00000082


	//----- nvinfo : EIATTR_KPARAM_INFO
	.align		4
.L_19:
        /*0008*/ 	.byte	0x04, 0x17
        /*000a*/ 	.short	(.L_21 - .L_20)
.L_20:
        /*000c*/ 	.word	0x00000000
        /*0010*/ 	.short	0x0002
        /*0012*/ 	.short	0x0010
        /*0014*/ 	.byte	0x00, 0xf0, 0x11, 0x00


	//----- nvinfo : EIATTR_KPARAM_INFO
	.align		4
.L_21:
        /*0018*/ 	.byte	0x04, 0x17
        /*001a*/ 	.short	(.L_23 - .L_22)
.L_22:
        /*001c*/ 	.word	0x00000000
        /*0020*/ 	.short	0x0001
        /*0022*/ 	.short	0x0008
        /*0024*/ 	.byte	0x00, 0xf5, 0x21, 0x00


	//----- nvinfo : EIATTR_KPARAM_INFO
	.align		4
.L_23:
        /*0028*/ 	.byte	0x04, 0x17
        /*002a*/ 	.short	(.L_25 - .L_24)
.L_24:
        /*002c*/ 	.word	0x00000000
        /*0030*/ 	.short	0x0000
        /*0032*/ 	.short	0x0000
        /*0034*/ 	.byte	0x00, 0xf5, 0x21, 0x00


	//----- nvinfo : EIATTR_SPARSE_MMA_MASK
	.align		4
.L_25:
        /*0038*/ 	.byte	0x03, 0x50
        /*003a*/ 	.short	0x0000


	//----- nvinfo : EIATTR_MAXREG_COUNT
	.align		4
        /*003c*/ 	.byte	0x03, 0x1b
        /*003e*/ 	.short	0x00ff


	//----- nvinfo : EIATTR_NUM_BARRIERS
	.align		4
        /*0040*/ 	.byte	0x02, 0x4c
        /*0042*/ 	.byte	0x01
	.zero		1


	//----- nvinfo : EIATTR_MERCURY_ISA_VERSION
	.align		4
        /*0044*/ 	.byte	0x03, 0x5f
        /*0046*/ 	.short	0x0101


	//----- nvinfo : EIATTR_VRC_CTA_INIT_COUNT
	.align		4
        /*0048*/ 	.byte	0x02, 0x4a
	.zero		1
	.zero		1


	//----- nvinfo : EIATTR_EXIT_INSTR_OFFSETS
	.align		4
        /*004c*/ 	.byte	0x04, 0x1c
        /*004e*/ 	.short	(.L_27 - .L_26)


	//   ....[0]....
.L_26:
        /*0050*/ 	.word	0x000003d0


	//   ....[1]....
        /*0054*/ 	.word	0x00001370


	//----- nvinfo : EIATTR_CBANK_PARAM_SIZE
	.align		4
.L_27:
        /*0058*/ 	.byte	0x03, 0x19
        /*005a*/ 	.short	0x0014


	//----- nvinfo : EIATTR_PARAM_CBANK
	.align		4
        /*005c*/ 	.byte	0x04, 0x0a
        /*005e*/ 	.short	(.L_29 - .L_28)
	.align		4
.L_28:
        /*0060*/ 	.word	index@(.nv.constant0._Z15kernel_update_kPdS_i)
        /*0064*/ 	.short	0x0380
        /*0066*/ 	.short	0x0014


	//----- nvinfo : EIATTR_SW_WAR
	.align		4
.L_29:
        /*0068*/ 	.byte	0x04, 0x36
        /*006a*/ 	.short	(.L_31 - .L_30)
.L_30:
        /*006c*/ 	.word	0x00000008
.L_31:


//--------------------- .nv.info._Z15kernel_update_jPdi --------------------------
	.section	.nv.info._Z15kernel_update_jPdi,"",@"SHT_CUDA_INFO"
	.sectionflags	@""
	.align	4


	//----- nvinfo : EIATTR_CUDA_API_VERSION
	.align		4
        /*0000*/ 	.byte	0x04, 0x37
        /*0002*/ 	.short	(.L_33 - .L_32)
.L_32:
        /*0004*/ 	.word	0x00000082


	//----- nvinfo : EIATTR_KPARAM_INFO
	.align		4
.L_33:
        /*0008*/ 	.byte	0x04, 0x17
        /*000a*/ 	.short	(.L_35 - .L_34)
.L_34:
        /*000c*/ 	.word	0x00000000
        /*0010*/ 	.short	0x0001
        /*0012*/ 	.short	0x0008
        /*0014*/ 	.byte	0x00, 0xf0, 0x11, 0x00


	//----- nvinfo : EIATTR_KPARAM_INFO
	.align		4
.L_35:
        /*0018*/ 	.byte	0x04, 0x17
        /*001a*/ 	.short	(.L_37 - .L_36)
.L_36:
        /*001c*/ 	.word	0x00000000
        /*0020*/ 	.short	0x0000
        /*0022*/ 	.short	0x0000
        /*0024*/ 	.byte	0x00, 0xf5, 0x21, 0x00


	//----- nvinfo : EIATTR_SPARSE_MMA_MASK
	.align		4
.L_37:
        /*0028*/ 	.byte	0x03, 0x50
        /*002a*/ 	.short	0x0000


	//----- nvinfo : EIATTR_MAXREG_COUNT
	.align		4
        /*002c*/ 	.byte	0x03, 0x1b
        /*002e*/ 	.short	0x00ff


	//----- nvinfo : EIATTR_NUM_BARRIERS
	.align		4
        /*0030*/ 	.byte	0x02, 0x4c
        /*0032*/ 	.byte	0x01
	.zero		1


	//----- nvinfo : EIATTR_MERCURY_ISA_VERSION
	.align		4
        /*0034*/ 	.byte	0x03, 0x5f
        /*0036*/ 	.short	0x0101


	//----- nvinfo : EIATTR_VRC_CTA_INIT_COUNT
	.align		4
        /*0038*/ 	.byte	0x02, 0x4a
	.zero		1
	.zero		1


	//----- nvinfo : EIATTR_EXIT_INSTR_OFFSETS
	.align		4
        /*003c*/ 	.byte	0x04, 0x1c
        /*003e*/ 	.short	(.L_39 - .L_38)


	//   ....[0]....
.L_38:
        /*0040*/ 	.word	0x00000280


	//----- nvinfo : EIATTR_CRS_STACK_SIZE
	.align		4
.L_39:
        /*0044*/ 	.byte	0x04, 0x1e
        /*0046*/ 	.short	(.L_41 - .L_40)
.L_40:
        /*0048*/ 	.word	0x00000000


	//----- nvinfo : EIATTR_CBANK_PARAM_SIZE
	.align		4
.L_41:
        /*004c*/ 	.byte	0x03, 0x19
        /*004e*/ 	.short	0x000c


	//----- nvinfo : EIATTR_PARAM_CBANK
	.align		4
        /*0050*/ 	.byte	0x04, 0x0a
        /*0052*/ 	.short	(.L_43 - .L_42)
	.align		4
.L_42:
        /*0054*/ 	.word	index@(.nv.constant0._Z15kernel_update_jPdi)
        /*0058*/ 	.short	0x0380
        /*005a*/ 	.short	0x000c


	//----- nvinfo : EIATTR_SW_WAR
	.align		4
.L_43:
        /*005c*/ 	.byte	0x04, 0x36
        /*005e*/ 	.short	(.L_45 - .L_44)
.L_44:
        /*0060*/ 	.word	0x00000008
.L_45:


//--------------------- .nv.info._Z15kernel_update_iPdi --------------------------
	.section	.nv.info._Z15kernel_update_iPdi,"",@"SHT_CUDA_INFO"
	.sectionflags	@""
	.align	4


	//----- nvinfo : EIATTR_CUDA_API_VERSION
	.align		4
        /*0000*/ 	.byte	0x04, 0x37
        /*0002*/ 	.short	(.L_47 - .L_46)
.L_46:
        /*0004*/ 	.word	0x00000082


	//----- nvinfo : EIATTR_KPARAM_INFO
	.align		4
.L_47:
        /*0008*/ 	.byte	0x04, 0x17
        /*000a*/ 	.short	(.L_49 - .L_48)
.L_48:
        /*000c*/ 	.word	0x00000000
        /*0010*/ 	.short	0x0001
        /*0012*/ 	.short	0x0008
        /*0014*/ 	.byte	0x00, 0xf0, 0x11, 0x00


	//----- nvinfo : EIATTR_KPARAM_INFO
	.align		4
.L_49:
        /*0018*/ 	.byte	0x04, 0x17
        /*001a*/ 	.short	(.L_51 - .L_50)
.L_50:
        /*001c*/ 	.word	0x00000000
        /*0020*/ 	.short	0x0000
        /*0022*/ 	.short	0x0000
        /*0024*/ 	.byte	0x00, 0xf5, 0x21, 0x00


	//----- nvinfo : EIATTR_SPARSE_MMA_MASK
	.align		4
.L_51:
        /*0028*/ 	.byte	0x03, 0x50
        /*002a*/ 	.short	0x0000


	//----- nvinfo : EIATTR_MAXREG_COUNT
	.align		4
        /*002c*/ 	.byte	0x03, 0x1b
        /*002e*/ 	.short	0x00ff


	//----- nvinfo : EIATTR_NUM_BARRIERS
	.align		4
        /*0030*/ 	.byte	0x02, 0x4c
        /*0032*/ 	.byte	0x01
	.zero		1


	//----- nvinfo : EIATTR_MERCURY_ISA_VERSION
	.align		4
        /*0034*/ 	.byte	0x03, 0x5f
        /*0036*/ 	.short	0x0101


	//----- nvinfo : EIATTR_VRC_CTA_INIT_COUNT
	.align		4
        /*0038*/ 	.byte	0x02, 0x4a
	.zero		1
	.zero		1


	//----- nvinfo : EIATTR_EXIT_INSTR_OFFSETS
	.align		4
        /*003c*/ 	.byte	0x04, 0x1c
        /*003e*/ 	.short	(.L_53 - .L_52)


	//   ....[0]....
.L_52:
        /*0040*/ 	.word	0x000002b0


	//----- nvinfo : EIATTR_CRS_STACK_SIZE
	.align		4
.L_53:
        /*0044*/ 	.byte	0x04, 0x1e
        /*0046*/ 	.short	(.L_55 - .L_54)
.L_54:
        /*0048*/ 	.word	0x00000000


	//----- nvinfo : EIATTR_CBANK_PARAM_SIZE
	.align		4
.L_55:
        /*004c*/ 	.byte	0x03, 0x19
        /*004e*/ 	.short	0x000c


	//----- nvinfo : EIATTR_PARAM_CBANK
	.align		4
        /*0050*/ 	.byte	0x04, 0x0a
        /*0052*/ 	.short	(.L_57 - .L_56)
	.align		4
.L_56:
        /*0054*/ 	.word	index@(.nv.constant0._Z15kernel_update_iPdi)
        /*0058*/ 	.short	0x0380
        /*005a*/ 	.short	0x000c


	//----- nvinfo : EIATTR_SW_WAR
	.align		4
.L_57:
        /*005c*/ 	.byte	0x04, 0x36
        /*005e*/ 	.short	(.L_59 - .L_58)
.L_58:
        /*0060*/ 	.word	0x00000008
.L_59:


//--------------------- .nv.callgraph             --------------------------
	.section	.nv.callgraph,"",@"SHT_CUDA_CALLGRAPH"
	.align	4
	.sectionentsize	8
	.align		4
        /*0000*/ 	.word	0x00000000
	.align		4
        /*0004*/ 	.word	0xffffffff
	.align		4
        /*0008*/ 	.word	0x00000000
	.align		4
        /*000c*/ 	.word	0xfffffffe
	.align		4
        /*0010*/ 	.word	0x00000000
	.align		4
        /*0014*/ 	.word	0xfffffffd
	.align		4
        /*0018*/ 	.word	0x00000000
	.align		4
        /*001c*/ 	.word	0xfffffffc


//--------------------- .text._Z15kernel_update_kPdS_i --------------------------
	.section	.text._Z15kernel_update_kPdS_i,"ax",@progbits
	.align	128
        .global         _Z15kernel_update_kPdS_i
        .type           _Z15kernel_update_kPdS_i,@function
        .size           _Z15kernel_update_kPdS_i,(.L_x_13 - _Z15kernel_update_kPdS_i)
        .other          _Z15kernel_update_kPdS_i,@"STO_CUDA_ENTRY STV_DEFAULT"
_Z15kernel_update_kPdS_i:
.text._Z15kernel_update_kPdS_i:
[----:B------:R-:W-:Y:S01]  /*0000*/  LDC R1, c[0x0][0x37c] ;  /* 0x0000df00ff017b82 */ /* 0x000fe20000000800 */
[----:B------:R-:W0:Y:S07]  /*0010*/  S2R R7, SR_TID.X ;  /* 0x0000000000077919 */ /* 0x000e2e0000002100 */
[----:B------:R-:W0:Y:S01]  /*0020*/  S2UR UR5, SR_CTAID.X ;  /* 0x00000000000579c3 */ /* 0x000e220000002500 */
[----:B------:R-:W1:Y:S01]  /*0030*/  LDCU UR8, c[0x0][0x390] ;  /* 0x00007200ff0877ac */ /* 0x000e620008000800 */
[----:B------:R-:W2:Y:S01]  /*0040*/  S2R R6, SR_TID.Y ;  /* 0x0000000000067919 */ /* 0x000ea20000002200 */
[----:B------:R-:W3:Y:S05]  /*0050*/  S2R R9, SR_TID.Z ;  /* 0x0000000000097919 */ /* 0x000eea0000002300 */
[----:B------:R-:W0:Y:S08]  /*0060*/  LDC R0, c[0x0][0x360] ;  /* 0x0000d800ff007b82 */ /* 0x000e300000000800 */
[----:B------:R-:W2:Y:S01]  /*0070*/  S2UR UR6, SR_CTAID.Y ;  /* 0x00000000000679c3 */ /* 0x000ea20000002600 */
[----:B-1----:R-:W-:-:S07]  /*0080*/  UIADD3 UR4, UPT, UPT, UR8, -0x1, URZ ;  /* 0xffffffff08047890 */ /* 0x002fce000fffe0ff */
[----:B------:R-:W2:Y:S08]  /*0090*/  LDC R3, c[0x0][0x364] ;  /* 0x0000d900ff037b82 */ /* 0x000eb00000000800 */
[----:B------:R-:W3:Y:S01]  /*00a0*/  S2UR UR7, SR_CTAID.Z ;  /* 0x00000000000779c3 */ /* 0x000ee20000002700 */
[----:B0-----:R-:W-:-:S05]  /*00b0*/  IMAD R8, R0, UR5, R7 ;  /* 0x0000000500087c24 */ /* 0x001fca000f8e0207 */
[C---:B------:R-:W-:Y:S02]  /*00c0*/  ISETP.GE.AND P0, PT, R8.reuse, UR4, PT ;  /* 0x0000000408007c0c */ /* 0x040fe4000bf06270 */
[----:B------:R-:W3:Y:S02]  /*00d0*/  LDC R2, c[0x0][0x368] ;  /* 0x0000da00ff027b82 */ /* 0x000ee40000000800 */
[----:B------:R-:W-:Y:S01]  /*00e0*/  ISETP.LT.OR P0, PT, R8, 0x1, P0 ;  /* 0x000000010800780c */ /* 0x000fe20000701670 */
[----:B--2---:R-:W-:-:S05]  /*00f0*/  IMAD R11, R3, UR6, R6 ;  /* 0x00000006030b7c24 */ /* 0x004fca000f8e0206 */
[----:B------:R-:W-:-:S04]  /*0100*/  ISETP.EQ.OR P0, PT, R11, RZ, P0 ;  /* 0x000000ff0b00720c */ /* 0x000fc80000702670 */
[----:B------:R-:W-:Y:S01]  /*0110*/  ISETP.GE.OR P0, PT, R11, UR4, P0 ;  /* 0x000000040b007c0c */ /* 0x000fe20008706670 */
[----:B---3--:R-:W-:Y:S01]  /*0120*/  IMAD R18, R2, UR7, R9 ;  /* 0x0000000702127c24 */ /* 0x008fe2000f8e0209 */
[----:B------:R-:W0:Y:S04]  /*0130*/  LDCU.64 UR6, c[0x0][0x358] ;  /* 0x00006b00ff0677ac */ /* 0x000e280008000a00 */
[----:B------:R-:W-:-:S04]  /*0140*/  ISETP.EQ.OR P0, PT, R18, RZ, P0 ;  /* 0x000000ff1200720c */ /* 0x000fc80000702670 */
[----:B------:R-:W-:-:S13]  /*0150*/  ISETP.GE.OR P0, PT, R18, UR4, P0 ;  /* 0x0000000412007c0c */ /* 0x000fda0008706670 */
[----:B------:R-:W1:Y:S01]  /*0160*/  @!P0 LDC.64 R4, c[0x0][0x380] ;  /* 0x0000e000ff048b82 */ /* 0x000e620000000a00 */
[----:B------:R-:W-:-:S04]  /*0170*/  @!P0 IMAD R8, R8, UR8, R11 ;  /* 0x0000000808088c24 */ /* 0x000fc8000f8e020b */
[----:B------:R-:W-:-:S03]  /*0180*/  @!P0 IMAD R19, R8, UR8, RZ ;  /* 0x0000000808138c24 */ /* 0x000fc6000f8e02ff */
[----:B------:R-:W2:Y:S02]  /*0190*/  @!P0 LDC.64 R12, c[0x0][0x380] ;  /* 0x0000e000ff0c8b82 */ /* 0x000ea40000000a00 */
[----:B------:R-:W-:-:S04]  /*01a0*/  @!P0 IADD3 R8, P1, PT, R18, R19, RZ ;  /* 0x0000001312088210 */ /* 0x000fc80007f3e0ff */
[----:B------:R-:W-:Y:S02]  /*01b0*/  @!P0 LEA.HI.X.SX32 R10, R19, RZ, 0x1, P1 ;  /* 0x000000ff130a8211 */ /* 0x000fe400008f0eff */
[----:B-1----:R-:W-:-:S04]  /*01c0*/  @!P0 LEA R14, P1, R8, R4, 0x3 ;  /* 0x00000004080e8211 */ /* 0x002fc800078218ff */
[----:B------:R-:W-:-:S05]  /*01d0*/  @!P0 LEA.HI.X R15, R8, R5, R10, 0x3, P1 ;  /* 0x00000005080f8211 */ /* 0x000fca00008f1c0a */
[----:B0-----:R-:W3:Y:S04]  /*01e0*/  @!P0 LDG.E.64 R10, desc[UR6][R14.64+-0x8] ;  /* 0xfffff8060e0a8981 */ /* 0x001ee8000c1e1b00 */
[----:B------:R-:W3:Y:S01]  /*01f0*/  @!P0 LDG.E.64 R16, desc[UR6][R14.64+0x8] ;  /* 0x000008060e108981 */ /* 0x000ee2000c1e1b00 */
[----:B------:R-:W-:-:S04]  /*0200*/  @!P0 IMAD.IADD R5, R18, 0x1, R19 ;  /* 0x0000000112058824 */ /* 0x000fc800078e0213 */
[----:B--2---:R-:W-:-:S05]  /*0210*/  @!P0 IMAD.WIDE R4, R5, 0x8, R12 ;  /* 0x0000000805048825 */ /* 0x004fca00078e020c */
[----:B------:R-:W2:Y:S01]  /*0220*/  @!P0 LDG.E.64 R12, desc[UR6][R4.64] ;  /* 0x00000006040c8981 */ /* 0x000ea2000c1e1b00 */
[----:B------:R-:W0:Y:S01]  /*0230*/  S2UR UR5, SR_CgaCtaId ;  /* 0x00000000000579c3 */ /* 0x000e220000008800 */
[----:B------:R-:W-:Y:S01]  /*0240*/  IMAD R6, R3, R9, R6 ;  /* 0x0000000903067224 */ /* 0x000fe200078e0206 */
[----:B------:R-:W-:Y:S01]  /*0250*/  UMOV UR4, 0x400 ;  /* 0x0000040000047882 */ /* 0x000fe20000000000 */
[----:B------:R-:W-:Y:S02]  /*0260*/  @!P0 IMAD.MOV.U32 R8, RZ, RZ, RZ ;  /* 0x000000ffff088224 */ /* 0x000fe400078e00ff */
[----:B------:R-:W-:Y:S02]  /*0270*/  IMAD R6, R6, R0, R7 ;  /* 0x0000000006067224 */ /* 0x000fe400078e0207 */
[----:B------:R-:W-:Y:S01]  /*0280*/  @!P0 IMAD.MOV.U32 R7, RZ, RZ, RZ ;  /* 0x000000ffff078224 */ /* 0x000fe200078e00ff */
[----:B0-----:R-:W-:Y:S01]  /*0290*/  ULEA UR4, UR5, UR4, 0x18 ;  /* 0x0000000405047291 */ /* 0x001fe2000f8ec0ff */
[----:B---3--:R-:W-:-:S08]  /*02a0*/  @!P0 DADD R10, R10, R16 ;  /* 0x000000000a0a8229 */ /* 0x008fd00000000010 */
[----:B------:R-:W-:-:S07]  /*02b0*/  @!P0 DMUL R10, R10, 0.5 ;  /* 0x3fe000000a0a8828 */ /* 0x000fce0000000000 */
[----:B------:R0:W-:Y:S01]  /*02c0*/  @!P0 STG.E.64 desc[UR6][R4.64], R10 ;  /* 0x0000000a04008986 */ /* 0x0001e2000c101b06 */
[----:B--2---:R-:W-:-:S08]  /*02d0*/  @!P0 DADD R12, -R10, R12 ;  /* 0x000000000a0c8229 */ /* 0x004fd0000000010c */
[----:B------:R-:W-:Y:S02]  /*02e0*/  @!P0 DSETP.MAX.AND P1, P2, RZ, |R12|, PT ;  /* 0x4000000cff00822a */ /* 0x000fe40003a2f000 */
[----:B------:R-:W-:Y:S01]  /*02f0*/  @!P0 IMAD.MOV.U32 R14, RZ, RZ, R12 ;  /* 0x000000ffff0e8224 */ /* 0x000fe200078e000c */
[----:B------:R-:W-:-:S03]  /*0300*/  @!P0 LOP3.LUT R12, R13, 0x80000, RZ, 0xfc, !PT ;  /* 0x000800000d0c8812 */ /* 0x000fc600078efcff */
[----:B------:R-:W-:Y:S02]  /*0310*/  @!P0 FSEL R9, R8, |R13|, P1 ;  /* 0x4000000d08098208 */ /* 0x000fe40000800000 */
[----:B------:R-:W-:Y:S02]  /*0320*/  @!P0 SEL R8, R7, R14, P1 ;  /* 0x0000000e07088207 */ /* 0x000fe40000800000 */
[----:B------:R-:W-:Y:S02]  /*0330*/  CS2R R14, SRZ ;  /* 0x00000000000e7805 */ /* 0x000fe4000001ff00 */
[----:B------:R-:W-:Y:S02]  /*0340*/  LEA R7, R6, UR4, 0x3 ;  /* 0x0000000406077c11 */ /* 0x000fe4000f8e18ff */
[----:B------:R-:W-:Y:S01]  /*0350*/  @!P0 SEL R9, R12, R9, P2 ;  /* 0x000000090c098207 */ /* 0x000fe20001000000 */
[----:B------:R-:W-:Y:S01]  /*0360*/  @!P0 IMAD.MOV.U32 R14, RZ, RZ, R8 ;  /* 0x000000ffff0e8224 */ /* 0x000fe200078e0008 */
[----:B------:R-:W-:Y:S01]  /*0370*/  ISETP.NE.AND P1, PT, R6, RZ, PT ;  /* 0x000000ff0600720c */ /* 0x000fe20003f25270 */
[----:B------:R0:W-:Y:S02]  /*0380*/  STS.64 [R7], RZ ;  /* 0x000000ff07007388 */ /* 0x0001e40000000a00 */
[----:B------:R-:W-:Y:S01]  /*0390*/  @!P0 IMAD.MOV.U32 R15, RZ, RZ, R9 ;  /* 0x000000ffff0f8224 */ /* 0x000fe200078e0009 */
[----:B------:R-:W-:Y:S06]  /*03a0*/  BAR.SYNC.DEFER_BLOCKING 0x0 ;  /* 0x0000000000007b1d */ /* 0x000fec0000010000 */
[----:B------:R0:W-:Y:S02]  /*03b0*/  STS.64 [R7], R14 ;  /* 0x0000000e07007388 */ /* 0x0001e40000000a00 */
[----:B------:R-:W-:Y:S06]  /*03c0*/  BAR.SYNC.DEFER_BLOCKING 0x0 ;  /* 0x0000000000007b1d */ /* 0x000fec0000010000 */
[----:B------:R-:W-:Y:S05]  /*03d0*/  @P1 EXIT ;  /* 0x000000000000194d */ /* 0x000fea0003800000 */
[----:B------:R-:W-:-:S04]  /*03e0*/  IMAD R3, R0, R3, RZ ;  /* 0x0000000300037224 */ /* 0x000fc800078e02ff */
[----:B------:R-:W-:Y:S02]  /*03f0*/  IMAD R0, R3, R2, RZ ;  /* 0x0000000203007224 */ /* 0x000fe400078e02ff */
[----:B------:R-:W-:-:S03]  /*0400*/  IMAD.MOV.U32 R2, RZ, RZ, RZ ;  /* 0x000000ffff027224 */ /* 0x000fc600078e00ff */
[C---:B------:R-:W-:Y:S02]  /*0410*/  ISETP.GE.U32.AND P1, PT, R0.reuse, 0x10, PT ;  /* 0x000000100000780c */ /* 0x040fe40003f26070 */
[----:B------:R-:W-:-:S04]  /*0420*/  LOP3.LUT R12, R0, 0xf, RZ, 0xc0, !PT ;  /* 0x0000000f000c7812 */ /* 0x000fc800078ec0ff */
[----:B------:R-:W-:-:S07]  /*0430*/  ISETP.NE.AND P0, PT, R12, RZ, PT ;  /* 0x000000ff0c00720c */ /* 0x000fce0003f05270 */
[----:B------:R-:W-:Y:S06]  /*0440*/  @!P1 BRA `(.L_x_0) ;  /* 0x0000000400e89947 */ /* 0x000fec0003800000 */
[C---:B------:R-:W-:Y:S01]  /*0450*/  LOP3.LUT R3, R0.reuse, 0xfffffff0, RZ, 0xc0, !PT ;  /* 0xfffffff000037812 */ /* 0x040fe200078ec0ff */
[----:B------:R-:W-:Y:S01]  /*0460*/  UIADD3 UR5, UPT, UPT, UR4, 0x40, URZ ;  /* 0x0000004004057890 */ /* 0x000fe2000fffe0ff */
[----:B------:R-:W-:-:S03]  /*0470*/  LOP3.LUT R2, R0, 0x1ffffff0, RZ, 0xc0, !PT ;  /* 0x1ffffff000027812 */ /* 0x000fc600078ec0ff */
[----:B------:R-:W-:-:S08]  /*0480*/  IMAD.MOV R3, RZ, RZ, -R3 ;  /* 0x000000ffff037224 */ /* 0x000fd000078e0a03 */
.L_x_1:
[----:B0-----:R-:W0:Y:S01]  /*0490*/  LDS.128 R8, [UR5+-0x40] ;  /* 0xffffc005ff087984 */ /* 0x001e220008000c00 */
[----:B------:R-:W-:Y:S02]  /*04a0*/  IMAD.MOV.U32 R16, RZ, RZ, R15 ;  /* 0x000000ffff107224 */ /* 0x000fe400078e000f */
[----:B------:R-:W-:Y:S01]  /*04b0*/  VIADD R3, R3, 0x10 ;  /* 0x0000001003037836 */ /* 0x000fe20000000000 */
[----:B------:R-:W1:Y:S01]  /*04c0*/  LDS.128 R4, [UR5+-0x30] ;  /* 0xffffd005ff047984 */ /* 0x000e620008000c00 */
[----:B0-----:R-:W-:Y:S01]  /*04d0*/  DSETP.MAX.AND P1, P2, R8, R14, PT ;  /* 0x0000000e0800722a */ /* 0x001fe20003a2f000 */
[----:B------:R-:W-:-:S05]  /*04e0*/  IMAD.MOV.U32 R13, RZ, RZ, R9 ;  /* 0x000000ffff0d7224 */ /* 0x000fca00078e0009 */
[----:B------:R-:W-:Y:S02]  /*04f0*/  FSEL R13, R13, R16, P1 ;  /* 0x000000100d0d7208 */ /* 0x000fe40000800000 */
[----:B------:R-:W-:-:S06]  /*0500*/  SEL R8, R8, R14, P1 ;  /* 0x0000000e08087207 */ /* 0x000fcc0000800000 */
[----:B------:R-:W-:Y:S01]  /*0510*/  @P2 LOP3.LUT R13, R16, 0x80000, RZ, 0xfc, !PT ;  /* 0x00080000100d2812 */ /* 0x000fe200078efcff */
[----:B------:R-:W-:-:S04]  /*0520*/  IMAD.MOV.U32 R16, RZ, RZ, R11 ;  /* 0x000000ffff107224 */ /* 0x000fc800078e000b */
[----:B------:R-:W-:-:S04]  /*0530*/  IMAD.MOV.U32 R9, RZ, RZ, R13 ;  /* 0x000000ffff097224 */ /* 0x000fc800078e000d */
[----:B------:R-:W-:Y:S02]  /*0540*/  IMAD.MOV.U32 R13, RZ, RZ, R9 ;  /* 0x000000ffff0d7224 */ /* 0x000fe400078e0009 */
[----:B------:R-:W-:-:S06]  /*0550*/  DSETP.MAX.AND P1, P2, R8, R10, PT ;  /* 0x0000000a0800722a */ /* 0x000fcc0003a2f000 */
[----:B------:R-:W-:Y:S02]  /*0560*/  FSEL R15, R13, R16, P1 ;  /* 0x000000100d0f7208 */ /* 0x000fe40000800000 */
[----:B------:R-:W-:Y:S02]  /*0570*/  SEL R14, R8, R10, P1 ;  /* 0x0000000a080e7207 */ /* 0x000fe40000800000 */
[----:B------:R-:W0:Y:S04]  /*0580*/  LDS.128 R8, [UR5+-0x20] ;  /* 0xffffe005ff087984 */ /* 0x000e280008000c00 */
[----:B------:R-:W-:Y:S01]  /*0590*/  @P2 LOP3.LUT R15, R16, 0x80000, RZ, 0xfc, !PT ;  /* 0x00080000100f2812 */ /* 0x000fe200078efcff */
[----:B-1----:R-:W-:-:S04]  /*05a0*/  IMAD.MOV.U32 R16, RZ, RZ, R5 ;  /* 0x000000ffff107224 */ /* 0x002fc800078e0005 */
[----:B------:R-:W-:Y:S01]  /*05b0*/  IMAD.MOV.U32 R13, RZ, RZ, R15 ;  /* 0x000000ffff0d7224 */ /* 0x000fe200078e000f */
[----:B------:R-:W-:-:S06]  /*05c0*/  DSETP.MAX.AND P1, P2, R14, R4, PT ;  /* 0x000000040e00722a */ /* 0x000fcc0003a2f000 */
        /* <DEDUP_REMOVED lines=9> */
[----:B------:R-:W1:Y:S04]  /*0660*/  LDS.128 R4, [UR5+-0x10] ;  /* 0xfffff005ff047984 */ /* 0x000e680008000c00 */
[----:B------:R-:W-:Y:S01]  /*0670*/  @P2 LOP3.LUT R15, R16, 0x80000, RZ, 0xfc, !PT ;  /* 0x00080000100f2812 */ /* 0x000fe200078efcff */
[----:B0-----:R-:W-:-:S04]  /*0680*/  IMAD.MOV.U32 R16, RZ, RZ, R9 ;  /* 0x000000ffff107224 */ /* 0x001fc800078e0009 */
        /* <DEDUP_REMOVED lines=11> */
[----:B------:R-:W0:Y:S04]  /*0740*/  LDS.128 R8, [UR5] ;  /* 0x00000005ff087984 */ /* 0x000e280008000c00 */
        /* <DEDUP_REMOVED lines=13> */
[----:B------:R-:W1:Y:S04]  /*0820*/  LDS.128 R4, [UR5+0x10] ;  /* 0x00001005ff047984 */ /* 0x000e680008000c00 */
        /* <DEDUP_REMOVED lines=13> */
[----:B------:R-:W0:Y:S04]  /*0900*/  LDS.128 R8, [UR5+0x20] ;  /* 0x00002005ff087984 */ /* 0x000e280008000c00 */
        /* <DEDUP_REMOVED lines=13> */
[----:B------:R-:W1:Y:S01]  /*09e0*/  LDS.128 R4, [UR5+0x30] ;  /* 0x00003005ff047984 */ /* 0x000e620008000c00 */
[----:B------:R-:W-:-:S03]  /*09f0*/  UIADD3 UR5, UPT, UPT, UR5, 0x80, URZ ;  /* 0x0000008005057890 */ /* 0x000fc6000fffe0ff */
[----:B------:R-:W-:Y:S01]  /*0a00*/  @P2 LOP3.LUT R15, R16, 0x80000, RZ, 0xfc, !PT ;  /* 0x00080000100f2812 */ /* 0x000fe200078efcff */
[----:B0-----:R-:W-:-:S04]  /*0a10*/  IMAD.MOV.U32 R16, RZ, RZ, R9 ;  /* 0x000000ffff107224 */ /* 0x001fc800078e0009 */
[----:B------:R-:W-:Y:S01]  /*0a20*/  IMAD.MOV.U32 R13, RZ, RZ, R15 ;  /* 0x000000ffff0d7224 */ /* 0x000fe200078e000f */
[----:B------:R-:W-:-:S06]  /*0a30*/  DSETP.MAX.AND P1, P2, R14, R8, PT ;  /* 0x000000080e00722a */ /* 0x000fcc0003a2f000 */
[----:B------:R-:W-:Y:S02]  /*0a40*/  FSEL R13, R13, R16, P1 ;  /* 0x000000100d0d7208 */ /* 0x000fe40000800000 */
[----:B------:R-:W-:Y:S01]  /*0a50*/  SEL R8, R14, R8, P1 ;  /* 0x000000080e087207 */ /* 0x000fe20000800000 */
[----:B------:R-:W-:-:S05]  /*0a60*/  IMAD.MOV.U32 R14, RZ, RZ, R11 ;  /* 0x000000ffff0e7224 */ /* 0x000fca00078e000b */
[----:B------:R-:W-:-:S05]  /*0a70*/  @P2 LOP3.LUT R13, R16, 0x80000, RZ, 0xfc, !PT ;  /* 0x00080000100d2812 */ /* 0x000fca00078efcff */
[----:B------:R-:W-:-:S04]  /*0a80*/  IMAD.MOV.U32 R9, RZ, RZ, R13 ;  /* 0x000000ffff097224 */ /* 0x000fc800078e000d */
[----:B------:R-:W-:Y:S02]  /*0a90*/  IMAD.MOV.U32 R13, RZ, RZ, R9 ;  /* 0x000000ffff0d7224 */ /* 0x000fe400078e0009 */
[----:B------:R-:W-:Y:S01]  /*0aa0*/  DSETP.MAX.AND P1, P2, R8, R10, PT ;  /* 0x0000000a0800722a */ /* 0x000fe20003a2f000 */
[----:B-1----:R-:W-:-:S05]  /*0ab0*/  IMAD.MOV.U32 R11, RZ, RZ, R5 ;  /* 0x000000ffff0b7224 */ /* 0x002fca00078e0005 */
[----:B------:R-:W-:Y:S01]  /*0ac0*/  FSEL R13, R13, R14, P1 ;  /* 0x0000000e0d0d7208 */ /* 0x000fe20000800000 */
[----:B------:R-:W-:Y:S01]  /*0ad0*/  IMAD.MOV.U32 R15, RZ, RZ, R6 ;  /* 0x000000ffff0f7224 */ /* 0x000fe200078e0006 */
[----:B------:R-:W-:-:S06]  /*0ae0*/  SEL R8, R8, R10, P1 ;  /* 0x0000000a08087207 */ /* 0x000fcc0000800000 */
[----:B------:R-:W-:-:S05]  /*0af0*/  @P2 LOP3.LUT R13, R14, 0x80000, RZ, 0xfc, !PT ;  /* 0x000800000e0d2812 */ /* 0x000fca00078efcff */
[----:B------:R-:W-:-:S04]  /*0b00*/  IMAD.MOV.U32 R9, RZ, RZ, R13 ;  /* 0x000000ffff097224 */ /* 0x000fc800078e000d */
[----:B------:R-:W-:Y:S02]  /*0b10*/  IMAD.MOV.U32 R10, RZ, RZ, R9 ;  /* 0x000000ffff0a7224 */ /* 0x000fe400078e0009 */
[----:B------:R-:W-:-:S06]  /*0b20*/  DSETP.MAX.AND P1, P2, R8, R4, PT ;  /* 0x000000040800722a */ /* 0x000fcc0003a2f000 */
[----:B------:R-:W-:Y:S02]  /*0b30*/  FSEL R13, R10, R11, P1 ;  /* 0x0000000b0a0d7208 */ /* 0x000fe40000800000 */
[----:B------:R-:W-:Y:S02]  /*0b40*/  SEL R4, R8, R4, P1 ;  /* 0x0000000408047207 */ /* 0x000fe40000800000 */
[----:B------:R-:W-:-:S03]  /*0b50*/  ISETP.NE.AND P1, PT, R3, RZ, PT ;  /* 0x000000ff0300720c */ /* 0x000fc60003f25270 */
[----:B------:R-:W-:Y:S01]  /*0b60*/  IMAD.MOV.U32 R14, RZ, RZ, R4 ;  /* 0x000000ffff0e7224 */ /* 0x000fe200078e0004 */
[----:B------:R-:W-:-:S05]  /*0b70*/  @P2 LOP3.LUT R13, R11, 0x80000, RZ, 0xfc, !PT ;  /* 0x000800000b0d2812 */ /* 0x000fca00078efcff */
[----:B------:R-:W-:-:S06]  /*0b80*/  IMAD.MOV.U32 R5, RZ, RZ, R13 ;  /* 0x000000ffff057224 */ /* 0x000fcc00078e000d */
[----:B------:R-:W-:-:S06]  /*0b90*/  DSETP.MAX.AND P2, P3, R4, R6, PT ;  /* 0x000000060400722a */ /* 0x000fcc0003b4f000 */
[----:B------:R-:W-:Y:S02]  /*0ba0*/  FSEL R5, R5, R7, P2 ;  /* 0x0000000705057208 */ /* 0x000fe40001000000 */
[----:B------:R-:W-:-:S06]  /*0bb0*/  SEL R14, R14, R15, P2 ;  /* 0x0000000f0e0e7207 */ /* 0x000fcc0001000000 */
[----:B------:R-:W-:-:S05]  /*0bc0*/  @P3 LOP3.LUT R5, R7, 0x80000, RZ, 0xfc, !PT ;  /* 0x0008000007053812 */ /* 0x000fca00078efcff */
[----:B------:R-:W-:Y:S01]  /*0bd0*/  IMAD.MOV.U32 R15, RZ, RZ, R5 ;  /* 0x000000ffff0f7224 */ /* 0x000fe200078e0005 */
[----:B------:R-:W-:Y:S06]  /*0be0*/  @P1 BRA `(.L_x_1) ;  /* 0xfffffff800281947 */ /* 0x000fec000383ffff */
.L_x_0:
[----:B------:R-:W-:Y:S05]  /*0bf0*/  @!P0 BRA `(.L_x_2) ;  /* 0x0000000400d48947 */ /* 0x000fea0003800000 */
[----:B------:R-:W-:Y:S02]  /*0c00*/  ISETP.GE.U32.AND P1, PT, R12, 0x8, PT ;  /* 0x000000080c00780c */ /* 0x000fe40003f26070 */
[----:B------:R-:W-:-:S04]  /*0c10*/  LOP3.LUT R16, R0, 0x7, RZ, 0xc0, !PT ;  /* 0x0000000700107812 */ /* 0x000fc800078ec0ff */
[----:B------:R-:W-:-:S07]  /*0c20*/  ISETP.NE.AND P0, PT, R16, RZ, PT ;  /* 0x000000ff1000720c */ /* 0x000fce0003f05270 */
[----:B------:R-:W-:Y:S06]  /*0c30*/  @!P1 BRA `(.L_x_3) ;  /* 0x0000000000f89947 */ /* 0x000fec0003800000 */
[C---:B------:R-:W-:Y:S01]  /*0c40*/  LEA R3, R2.reuse, UR4, 0x3 ;  /* 0x0000000402037c11 */ /* 0x040fe2000f8e18ff */
[----:B------:R-:W-:Y:S02]  /*0c50*/  IMAD.MOV.U32 R12, RZ, RZ, R15 ;  /* 0x000000ffff0c7224 */ /* 0x000fe400078e000f */
[----:B------:R-:W-:Y:S02]  /*0c60*/  VIADD R2, R2, 0x8 ;  /* 0x0000000802027836 */ /* 0x000fe40000000000 */
[----:B0-----:R-:W0:Y:S04]  /*0c70*/  LDS.128 R8, [R3] ;  /* 0x0000000003087984 */ /* 0x001e280000000c00 */
[----:B------:R-:W1:Y:S01]  /*0c80*/  LDS.128 R4, [R3+0x10] ;  /* 0x0000100003047984 */ /* 0x000e620000000c00 */
        /* <DEDUP_REMOVED lines=11> */
[----:B------:R-:W0:Y:S04]  /*0d40*/  LDS.128 R8, [R3+0x20] ;  /* 0x0000200003087984 */ /* 0x000e280000000c00 */
[----:B------:R-:W-:-:S05]  /*0d50*/  @P2 LOP3.LUT R15, R13, 0x80000, RZ, 0xfc, !PT ;  /* 0x000800000d0f2812 */ /* 0x000fca00078efcff */
[----:B------:R-:W-:Y:S02]  /*0d60*/  IMAD.MOV.U32 R13, RZ, RZ, R15 ;  /* 0x000000ffff0d7224 */ /* 0x000fe400078e000f */
[----:B-1----:R-:W-:Y:S02]  /*0d70*/  IMAD.MOV.U32 R15, RZ, RZ, R5 ;  /* 0x000000ffff0f7224 */ /* 0x002fe400078e0005 */
[----:B------:R-:W-:Y:S02]  /*0d80*/  IMAD.MOV.U32 R14, RZ, RZ, R13 ;  /* 0x000000ffff0e7224 */ /* 0x000fe400078e000d */
[----:B------:R-:W-:Y:S01]  /*0d90*/  DSETP.MAX.AND P1, P2, R12, R4, PT ;  /* 0x000000040c00722a */ /* 0x000fe20003a2f000 */
[----:B------:R-:W-:-:S05]  /*0da0*/  IMAD.MOV.U32 R13, RZ, RZ, R7 ;  /* 0x000000ffff0d7224 */ /* 0x000fca00078e0007 */
[----:B------:R-:W-:Y:S02]  /*0db0*/  FSEL R17, R14, R15, P1 ;  /* 0x0000000f0e117208 */ /* 0x000fe40000800000 */
[----:B------:R-:W-:-:S06]  /*0dc0*/  SEL R4, R12, R4, P1 ;  /* 0x000000040c047207 */ /* 0x000fcc0000800000 */
[----:B------:R-:W-:-:S05]  /*0dd0*/  @P2 LOP3.LUT R17, R15, 0x80000, RZ, 0xfc, !PT ;  /* 0x000800000f112812 */ /* 0x000fca00078efcff */
[----:B------:R-:W-:-:S04]  /*0de0*/  IMAD.MOV.U32 R5, RZ, RZ, R17 ;  /* 0x000000ffff057224 */ /* 0x000fc800078e0011 */
[----:B------:R-:W-:Y:S02]  /*0df0*/  IMAD.MOV.U32 R12, RZ, RZ, R5 ;  /* 0x000000ffff0c7224 */ /* 0x000fe400078e0005 */
[----:B------:R-:W-:-:S06]  /*0e00*/  DSETP.MAX.AND P1, P2, R4, R6, PT ;  /* 0x000000060400722a */ /* 0x000fcc0003a2f000 */
[----:B------:R-:W-:Y:S02]  /*0e10*/  FSEL R15, R12, R13, P1 ;  /* 0x0000000d0c0f7208 */ /* 0x000fe40000800000 */
[----:B------:R-:W-:Y:S02]  /*0e20*/  SEL R12, R4, R6, P1 ;  /* 0x00000006040c7207 */ /* 0x000fe40000800000 */
[----:B------:R1:W2:Y:S04]  /*0e30*/  LDS.128 R4, [R3+0x30] ;  /* 0x0000300003047984 */ /* 0x0002a80000000c00 */
[----:B------:R-:W-:-:S05]  /*0e40*/  @P2 LOP3.LUT R15, R13, 0x80000, RZ, 0xfc, !PT ;  /* 0x000800000d0f2812 */ /* 0x000fca00078efcff */
[----:B------:R-:W-:Y:S02]  /*0e50*/  IMAD.MOV.U32 R13, RZ, RZ, R15 ;  /* 0x000000ffff0d7224 */ /* 0x000fe400078e000f */
[----:B0-----:R-:W-:Y:S02]  /*0e60*/  IMAD.MOV.U32 R15, RZ, RZ, R9 ;  /* 0x000000ffff0f7224 */ /* 0x001fe400078e0009 */
[----:B------:R-:W-:Y:S02]  /*0e70*/  IMAD.MOV.U32 R14, RZ, RZ, R13 ;  /* 0x000000ffff0e7224 */ /* 0x000fe400078e000d */
[----:B------:R-:W-:-:S06]  /*0e80*/  DSETP.MAX.AND P1, P2, R12, R8, PT ;  /* 0x000000080c00722a */ /* 0x000fcc0003a2f000 */
[----:B------:R-:W-:Y:S02]  /*0e90*/  FSEL R17, R14, R15, P1 ;  /* 0x0000000f0e117208 */ /* 0x000fe40000800000 */
[----:B------:R-:W-:Y:S01]  /*0ea0*/  SEL R8, R12, R8, P1 ;  /* 0x000000080c087207 */ /* 0x000fe20000800000 */
[----:B------:R-:W-:-:S05]  /*0eb0*/  IMAD.MOV.U32 R12, RZ, RZ, R11 ;  /* 0x000000ffff0c7224 */ /* 0x000fca00078e000b */
[----:B------:R-:W-:-:S05]  /*0ec0*/  @P2 LOP3.LUT R17, R15, 0x80000, RZ, 0xfc, !PT ;  /* 0x000800000f112812 */ /* 0x000fca00078efcff */
[----:B------:R-:W-:-:S04]  /*0ed0*/  IMAD.MOV.U32 R9, RZ, RZ, R17 ;  /* 0x000000ffff097224 */ /* 0x000fc800078e0011 */
[----:B-1----:R-:W-:Y:S02]  /*0ee0*/  IMAD.MOV.U32 R3, RZ, RZ, R9 ;  /* 0x000000ffff037224 */ /* 0x002fe400078e0009 */
[----:B------:R-:W-:Y:S01]  /*0ef0*/  DSETP.MAX.AND P1, P2, R8, R10, PT ;  /* 0x0000000a0800722a */ /* 0x000fe20003a2f000 */
[----:B--2---:R-:W-:-:S05]  /*0f00*/  IMAD.MOV.U32 R15, RZ, RZ, R6 ;  /* 0x000000ffff0f7224 */ /* 0x004fca00078e0006 */
[----:B------:R-:W-:Y:S02]  /*0f10*/  FSEL R3, R3, R12, P1 ;  /* 0x0000000c03037208 */ /* 0x000fe40000800000 */
[----:B------:R-:W-:Y:S01]  /*0f20*/  SEL R8, R8, R10, P1 ;  /* 0x0000000a08087207 */ /* 0x000fe20000800000 */
[----:B------:R-:W-:-:S05]  /*0f30*/  IMAD.MOV.U32 R10, RZ, RZ, R5 ;  /* 0x000000ffff0a7224 */ /* 0x000fca00078e0005 */
[----:B------:R-:W-:-:S05]  /*0f40*/  @P2 LOP3.LUT R3, R12, 0x80000, RZ, 0xfc, !PT ;  /* 0x000800000c032812 */ /* 0x000fca00078efcff */
[----:B------:R-:W-:-:S04]  /*0f50*/  IMAD.MOV.U32 R9, RZ, RZ, R3 ;  /* 0x000000ffff097224 */ /* 0x000fc800078e0003 */
[----:B------:R-:W-:Y:S02]  /*0f60*/  IMAD.MOV.U32 R3, RZ, RZ, R9 ;  /* 0x000000ffff037224 */ /* 0x000fe400078e0009 */
[----:B------:R-:W-:-:S06]  /*0f70*/  DSETP.MAX.AND P1, P2, R8, R4, PT ;  /* 0x000000040800722a */ /* 0x000fcc0003a2f000 */
[----:B------:R-:W-:Y:S02]  /*0f80*/  FSEL R3, R3, R10, P1 ;  /* 0x0000000a03037208 */ /* 0x000fe40000800000 */
[----:B------:R-:W-:-:S06]  /*0f90*/  SEL R4, R8, R4, P1 ;  /* 0x0000000408047207 */ /* 0x000fcc0000800000 */
[----:B------:R-:W-:-:S05]  /*0fa0*/  @P2 LOP3.LUT R3, R10, 0x80000, RZ, 0xfc, !PT ;  /* 0x000800000a032812 */ /* 0x000fca00078efcff */
[----:B------:R-:W-:-:S04]  /*0fb0*/  IMAD.MOV.U32 R5, RZ, RZ, R3 ;  /* 0x000000ffff057224 */ /* 0x000fc800078e0003 */
[----:B------:R-:W-:Y:S02]  /*0fc0*/  IMAD.MOV.U32 R3, RZ, RZ, R5 ;  /* 0x000000ffff037224 */ /* 0x000fe400078e0005 */
[----:B------:R-:W-:-:S06]  /*0fd0*/  DSETP.MAX.AND P1, P2, R4, R6, PT ;  /* 0x000000060400722a */ /* 0x000fcc0003a2f000 */
[----:B------:R-:W-:Y:S02]  /*0fe0*/  FSEL R3, R3, R7, P1 ;  /* 0x0000000703037208 */ /* 0x000fe40000800000 */
[----:B------:R-:W-:-:S06]  /*0ff0*/  SEL R14, R4, R15, P1 ;  /* 0x0000000f040e7207 */ /* 0x000fcc0000800000 */
[----:B------:R-:W-:-:S05]  /*1000*/  @P2 LOP3.LUT R3, R7, 0x80000, RZ, 0xfc, !PT ;  /* 0x0008000007032812 */ /* 0x000fca00078efcff */
[----:B------:R-:W-:-:S07]  /*1010*/  IMAD.MOV.U32 R15, RZ, RZ, R3 ;  /* 0x000000ffff0f7224 */ /* 0x000fce00078e0003 */
.L_x_3:
        /* <DEDUP_REMOVED lines=11> */
[----:B------:R-:W-:-:S02]  /*10d0*/  IMAD.MOV.U32 R13, RZ, RZ, R9 ;  /* 0x000000ffff0d7224 */ /* 0x000fc400078e0009 */
[----:B-1----:R-:W-:-:S03]  /*10e0*/  IMAD.MOV.U32 R15, RZ, RZ, R6 ;  /* 0x000000ffff0f7224 */ /* 0x002fc600078e0006 */
        /* <DEDUP_REMOVED lines=24> */
.L_x_4:
[----:B------:R-:W-:Y:S05]  /*1270*/  @!P0 BRA `(.L_x_2) ;  /* 0x0000000000348947 */ /* 0x000fea0003800000 */
[----:B0-----:R-:W-:Y:S01]  /*1280*/  LEA R4, R2, UR4, 0x3 ;  /* 0x0000000402047c11 */ /* 0x001fe2000f8e18ff */
[----:B------:R-:W-:-:S07]  /*1290*/  IMAD.MOV R0, RZ, RZ, -R0 ;  /* 0x000000ffff007224 */ /* 0x000fce00078e0a00 */
.L_x_5:
[----:B------:R0:W1:Y:S01]  /*12a0*/  LDS.64 R2, [R4] ;  /* 0x0000000004027984 */ /* 0x0000620000000a00 */
[----:B------:R-:W-:Y:S02]  /*12b0*/  VIADD R0, R0, 0x1 ;  /* 0x0000000100007836 */ /* 0x000fe40000000000 */
[----:B------:R-:W-:-:S03]  /*12c0*/  IMAD.MOV.U32 R6, RZ, RZ, R15 ;  /* 0x000000ffff067224 */ /* 0x000fc600078e000f */
[----:B------:R-:W-:Y:S01]  /*12d0*/  ISETP.NE.AND P0, PT, R0, RZ, PT ;  /* 0x000000ff0000720c */ /* 0x000fe20003f05270 */
[----:B0-----:R-:W-:Y:S01]  /*12e0*/  VIADD R4, R4, 0x8 ;  /* 0x0000000804047836 */ /* 0x001fe20000000000 */
[----:B-1----:R-:W-:Y:S01]  /*12f0*/  DSETP.MAX.AND P1, P2, R2, R14, PT ;  /* 0x0000000e0200722a */ /* 0x002fe20003a2f000 */
[----:B------:R-:W-:-:S05]  /*1300*/  IMAD.MOV.U32 R5, RZ, RZ, R3 ;  /* 0x000000ffff057224 */ /* 0x000fca00078e0003 */
[----:B------:R-:W-:Y:S02]  /*1310*/  FSEL R15, R5, R6, P1 ;  /* 0x00000006050f7208 */ /* 0x000fe40000800000 */
[----:B------:R-:W-:-:S06]  /*1320*/  SEL R14, R2, R14, P1 ;  /* 0x0000000e020e7207 */ /* 0x000fcc0000800000 */
[----:B------:R-:W-:Y:S01]  /*1330*/  @P2 LOP3.LUT R15, R6, 0x80000, RZ, 0xfc, !PT ;  /* 0x00080000060f2812 */ /* 0x000fe200078efcff */
[----:B------:R-:W-:Y:S06]  /*1340*/  @P0 BRA `(.L_x_5) ;  /* 0xfffffffc00d40947 */ /* 0x000fec000383ffff */
.L_x_2:
[----:B------:R-:W1:Y:S02]  /*1350*/  LDC.64 R2, c[0x0][0x388] ;  /* 0x0000e200ff027b82 */ /* 0x000e640000000a00 */
[----:B-1----:R-:W-:Y:S01]  /*1360*/  REDG.E.MAX.64.STRONG.GPU desc[UR6][R2.64], R14 ;  /* 0x0000000e0200798e */ /* 0x002fe2000d12e506 */
[----:B------:R-:W-:Y:S05]  /*1370*/  EXIT ;  /* 0x000000000000794d */ /* 0x000fea0003800000 */
.L_x_6:
[----:B------:R-:W-:-:S00]  /*1380*/  BRA `(.L_x_6) ;  /* 0xfffffffc00fc7947 */ /* 0x000fc0000383ffff */
[----:B------:R-:W-:-:S00]  /*1390*/  NOP ;  /* 0x0000000000007918 */ /* 0x000fc00000000000 */
        /* <DEDUP_REMOVED lines=14> */
.L_x_13:


//--------------------- .text._Z15kernel_update_jPdi --------------------------
	.section	.text._Z15kernel_update_jPdi,"ax",@progbits
	.align	128
        .global         _Z15kernel_update_jPdi
        .type           _Z15kernel_update_jPdi,@function
        .size           _Z15kernel_update_jPdi,(.L_x_14 - _Z15kernel_update_jPdi)
        .other          _Z15kernel_update_jPdi,@"STO_CUDA_ENTRY STV_DEFAULT"
_Z15kernel_update_jPdi:
.text._Z15kernel_update_jPdi:
[----:B------:R-:W-:Y:S01]  /*0000*/  LDC R1, c[0x0][0x37c] ;  /* 0x0000df00ff017b82 */ /* 0x000fe20000000800 */
[----:B------:R-:W0:Y:S07]  /*0010*/  S2R R2, SR_TID.X ;  /* 0x0000000000027919 */ /* 0x000e2e0000002100 */
[----:B------:R-:W0:Y:S01]  /*0020*/  S2UR UR4, SR_CTAID.X ;  /* 0x00000000000479c3 */ /* 0x000e220000002500 */
[----:B------:R-:W-:Y:S01]  /*0030*/  BSSY.RECONVERGENT B0, `(.L_x_7) ;  /* 0x0000023000007945 */ /* 0x000fe20003800200 */
[----:B------:R-:W1:Y:S01]  /*0040*/  S2R R6, SR_TID.Y ;  /* 0x0000000000067919 */ /* 0x000e620000002200 */
[----:B------:R-:W2:Y:S05]  /*0050*/  S2R R8, SR_TID.Z ;  /* 0x0000000000087919 */ /* 0x000eaa0000002300 */
[----:B------:R-:W0:Y:S08]  /*0060*/  LDC R3, c[0x0][0x360] ;  /* 0x0000d800ff037b82 */ /* 0x000e300000000800 */
[----:B------:R-:W3:Y:S08]  /*0070*/  LDC R0, c[0x0][0x388] ;  /* 0x0000e200ff007b82 */ /* 0x000ef00000000800 */
[----:B------:R-:W1:Y:S08]  /*0080*/  S2UR UR5, SR_CTAID.Y ;  /* 0x00000000000579c3 */ /* 0x000e700000002600 */
[----:B------:R-:W1:Y:S01]  /*0090*/  LDC R5, c[0x0][0x364] ;  /* 0x0000d900ff057b82 */ /* 0x000e620000000800 */
[----:B0-----:R-:W-:-:S07]  /*00a0*/  IMAD R3, R3, UR4, R2 ;  /* 0x0000000403037c24 */ /* 0x001fce000f8e0202 */
[----:B------:R-:W2:Y:S01]  /*00b0*/  S2UR UR6, SR_CTAID.Z ;  /* 0x00000000000679c3 */ /* 0x000ea20000002700 */
[----:B---3--:R-:W-:-:S04]  /*00c0*/  IADD3 R4, PT, PT, R0, -0x1, RZ ;  /* 0xffffffff00047810 */ /* 0x008fc80007ffe0ff */
[----:B------:R-:W-:-:S03]  /*00d0*/  ISETP.GE.AND P0, PT, R3, R4, PT ;  /* 0x000000040300720c */ /* 0x000fc60003f06270 */
[----:B------:R-:W2:Y:S01]  /*00e0*/  LDC R7, c[0x0][0x368] ;  /* 0x0000da00ff077b82 */ /* 0x000ea20000000800 */
[----:B------:R-:W-:Y:S01]  /*00f0*/  ISETP.LT.OR P0, PT, R3, 0x1, P0 ;  /* 0x000000010300780c */ /* 0x000fe20000701670 */
[----:B-1----:R-:W-:-:S05]  /*0100*/  IMAD R2, R5, UR5, R6 ;  /* 0x0000000505027c24 */ /* 0x002fca000f8e0206 */
[----:B------:R-:W-:-:S04]  /*0110*/  ISETP.EQ.OR P0, PT, R2, RZ, P0 ;  /* 0x000000ff0200720c */ /* 0x000fc80000702670 */
[----:B------:R-:W-:Y:S01]  /*0120*/  ISETP.GE.OR P0, PT, R2, R4, P0 ;  /* 0x000000040200720c */ /* 0x000fe20000706670 */
[----:B--2---:R-:W-:-:S05]  /*0130*/  IMAD R5, R7, UR6, R8 ;  /* 0x0000000607057c24 */ /* 0x004fca000f8e0208 */
[----:B------:R-:W-:-:S04]  /*0140*/  ISETP.EQ.OR P0, PT, R5, RZ, P0 ;  /* 0x000000ff0500720c */ /* 0x000fc80000702670 */
[----:B------:R-:W-:-:S13]  /*0150*/  ISETP.GE.OR P0, PT, R5, R4, P0 ;  /* 0x000000040500720c */ /* 0x000fda0000706670 */
[----:B------:R-:W-:Y:S05]  /*0160*/  @P0 BRA `(.L_x_8) ;  /* 0x00000000003c0947 */ /* 0x000fea0003800000 */
[----:B------:R-:W0:Y:S01]  /*0170*/  LDC.64 R6, c[0x0][0x380] ;  /* 0x0000e000ff067b82 */ /* 0x000e220000000a00 */
[----:B------:R-:W-:Y:S01]  /*0180*/  IADD3 R2, PT, PT, R2, -0x1, RZ ;  /* 0xffffffff02027810 */ /* 0x000fe20007ffe0ff */
[-C--:B------:R-:W-:Y:S01]  /*0190*/  IMAD R3, R3, R0.reuse, RZ ;  /* 0x0000000003037224 */ /* 0x080fe200078e02ff */
[----:B------:R-:W1:Y:S03]  /*01a0*/  LDCU.64 UR4, c[0x0][0x358] ;  /* 0x00006b00ff0477ac */ /* 0x000e660008000a00 */
[----:B------:R-:W-:-:S04]  /*01b0*/  IMAD R2, R2, R0, R5 ;  /* 0x0000000002027224 */ /* 0x000fc800078e0205 */
[----:B------:R-:W-:-:S05]  /*01c0*/  IMAD R3, R3, R0, R2 ;  /* 0x0000000003037224 */ /* 0x000fca00078e0202 */
[----:B------:R-:W-:Y:S01]  /*01d0*/  LEA R5, R0, R3, 0x1 ;  /* 0x0000000300057211 */ /* 0x000fe200078e08ff */
[----:B0-----:R-:W-:-:S04]  /*01e0*/  IMAD.WIDE R2, R3, 0x8, R6 ;  /* 0x0000000803027825 */ /* 0x001fc800078e0206 */
[----:B------:R-:W-:Y:S02]  /*01f0*/  IMAD.WIDE R6, R5, 0x8, R6 ;  /* 0x0000000805067825 */ /* 0x000fe400078e0206 */
[----:B-1----:R-:W2:Y:S04]  /*0200*/  LDG.E.64 R4, desc[UR4][R2.64] ;  /* 0x0000000402047981 */ /* 0x002ea8000c1e1b00 */
[----:B------:R-:W2:Y:S01]  /*0210*/  LDG.E.64 R6, desc[UR4][R6.64] ;  /* 0x0000000406067981 */ /* 0x000ea2000c1e1b00 */
[----:B------:R-:W-:Y:S01]  /*0220*/  IMAD.WIDE R8, R0, 0x8, R2 ;  /* 0x0000000800087825 */ /* 0x000fe200078e0202 */
[----:B--2---:R-:W-:-:S08]  /*0230*/  DADD R4, R4, R6 ;  /* 0x0000000004047229 */ /* 0x004fd00000000006 */
[----:B------:R-:W-:-:S07]  /*0240*/  DMUL R4, R4, 0.5 ;  /* 0x3fe0000004047828 */ /* 0x000fce0000000000 */
[----:B------:R0:W-:Y:S04]  /*0250*/  STG.E.64 desc[UR4][R8.64], R4 ;  /* 0x0000000408007986 */ /* 0x0001e8000c101b04 */
.L_x_8:
[----:B------:R-:W-:Y:S05]  /*0260*/  BSYNC.RECONVERGENT B0 ;  /* 0x0000000000007941 */ /* 0x000fea0003800200 */
.L_x_7:
[----:B------:R-:W-:Y:S06]  /*0270*/  BAR.SYNC.DEFER_BLOCKING 0x0 ;  /* 0x0000000000007b1d */ /* 0x000fec0000010000 */
[----:B------:R-:W-:Y:S05]  /*0280*/  EXIT ;  /* 0x000000000000794d */ /* 0x000fea0003800000 */
.L_x_9:
        /* <DEDUP_REMOVED lines=15> */
.L_x_14:


//--------------------- .text._Z15kernel_update_iPdi --------------------------
	.section	.text._Z15kernel_update_iPdi,"ax",@progbits
	.align	128
        .global         _Z15kernel_update_iPdi
        .type           _Z15kernel_update_iPdi,@function
        .size           _Z15kernel_update_iPdi,(.L_x_15 - _Z15kernel_update_iPdi)
        .other          _Z15kernel_update_iPdi,@"STO_CUDA_ENTRY STV_DEFAULT"
_Z15kernel_update_iPdi:
.text._Z15kernel_update_iPdi:
        /* <DEDUP_REMOVED lines=25> */
[----:B------:R-:W1:Y:S01]  /*0190*/  LDCU.64 UR4, c[0x0][0x358] ;  /* 0x00006b00ff0477ac */ /* 0x000e620008000a00 */
[----:B------:R-:W-:-:S03]  /*01a0*/  IMAD R11, R5, R0, R6 ;  /* 0x00000000050b7224 */ /* 0x000fc600078e0206 */
[----:B------:R-:W-:-:S04]  /*01b0*/  IMAD R7, R7, R0, RZ ;  /* 0x0000000007077224 */ /* 0x000fc800078e02ff */
[----:B------:R-:W-:Y:S01]  /*01c0*/  IMAD R5, R7, R0, R11 ;  /* 0x0000000007057224 */ /* 0x000fe200078e020b */
[----:B------:R-:W-:-:S05]  /*01d0*/  LEA R13, R0, R7, 0x1 ;  /* 0x00000007000d7211 */ /* 0x000fca00078e08ff */
[----:B------:R-:W-:Y:S02]  /*01e0*/  IMAD R7, R13, R0, R11 ;  /* 0x000000000d077224 */ /* 0x000fe400078e020b */
[----:B0-----:R-:W-:-:S04]  /*01f0*/  IMAD.WIDE R4, R5, 0x8, R2 ;  /* 0x0000000805047825 */ /* 0x001fc800078e0202 */
[----:B------:R-:W-:Y:S02]  /*0200*/  IMAD.WIDE R6, R7, 0x8, R2 ;  /* 0x0000000807067825 */ /* 0x000fe400078e0202 */
[----:B-1----:R-:W2:Y:S04]  /*0210*/  LDG.E.64 R4, desc[UR4][R4.64] ;  /* 0x0000000404047981 */ /* 0x002ea8000c1e1b00 */
[----:B------:R-:W2:Y:S01]  /*0220*/  LDG.E.64 R6, desc[UR4][R6.64] ;  /* 0x0000000406067981 */ /* 0x000ea2000c1e1b00 */
[----:B------:R-:W-:-:S05]  /*0230*/  IADD3 R13, PT, PT, R13, -R0, RZ ;  /* 0x800000000d0d7210 */ /* 0x000fca0007ffe0ff */
[----:B------:R-:W-:-:S04]  /*0240*/  IMAD R13, R13, R0, R11 ;  /* 0x000000000d0d7224 */ /* 0x000fc800078e020b */
[----:B------:R-:W-:Y:S01]  /*0250*/  IMAD.WIDE R2, R13, 0x8, R2 ;  /* 0x000000080d027825 */ /* 0x000fe200078e0202 */
[----:B--2---:R-:W-:-:S08]  /*0260*/  DADD R8, R4, R6 ;  /* 0x0000000004087229 */ /* 0x004fd00000000006 */
[----:B------:R-:W-:-:S07]  /*0270*/  DMUL R8, R8, 0.5 ;  /* 0x3fe0000008087828 */ /* 0x000fce0000000000 */
[----:B------:R0:W-:Y:S04]  /*0280*/  STG.E.64 desc[UR4][R2.64], R8 ;  /* 0x0000000802007986 */ /* 0x0001e8000c101b04 */
.L_x_11:
[----:B------:R-:W-:Y:S05]  /*0290*/  BSYNC.RECONVERGENT B0 ;  /* 0x0000000000007941 */ /* 0x000fea0003800200 */
.L_x_10:
[----:B------:R-:W-:Y:S06]  /*02a0*/  BAR.SYNC.DEFER_BLOCKING 0x0 ;  /* 0x0000000000007b1d */ /* 0x000fec0000010000 */
[----:B------:R-:W-:Y:S05]  /*02b0*/  EXIT ;  /* 0x000000000000794d */ /* 0x000fea0003800000 */
.L_x_12:
        /* <DEDUP_REMOVED lines=12> */
.L_x_15:


//--------------------- .nv.shared._Z15kernel_update_kPdS_i --------------------------
	.section	.nv.shared._Z15kernel_update_kPdS_i,"aw",@nobits
	.sectionflags	@""
	.align	8
.nv.shared._Z15kernel_update_kPdS_i:
	.zero		1536


//--------------------- .nv.shared.reserved.0     --------------------------
	.section	.nv.shared.reserved.0,"aw",@nobits
	.weak		__nv_reservedSMEM_offset_0_alias
	.size		__nv_reservedSMEM_offset_0_alias, 0, 64
	.other		__nv_reservedSMEM_offset_0_alias,@"STO_CUDA_RESERVED_SHARED STV_DEFAULT"
__nv_reservedSMEM_offset_0_alias:
	.zero		0
	.zero		64


//--------------------- .nv.constant0._Z15kernel_update_kPdS_i --------------------------
	.section	.nv.constant0._Z15kernel_update_kPdS_i,"a",@progbits
	.sectionflags	@""
	.align	4
.nv.constant0._Z15kernel_update_kPdS_i:
	.zero		916


//--------------------- .nv.constant0._Z15kernel_update_jPdi --------------------------
	.section	.nv.constant0._Z15kernel_update_jPdi,"a",@progbits
	.sectionflags	@""
	.align	4
.nv.constant0._Z15kernel_update_jPdi:
	.zero		908


//--------------------- .nv.constant0._Z15kernel_update_iPdi --------------------------
	.section	.nv.constant0._Z15kernel_update_iPdi,"a",@progbits
	.sectionflags	@""
	.align	4
.nv.constant0._Z15kernel_update_iPdi:
	.zero		908


//--------------------- SYMBOLS --------------------------

	.type		.nv.reservedSmem.offset0,@object
	.size		.nv.reservedSmem.offset0,0x4
	.type		.nv.reservedSmem.cap,@object
	.size		.nv.reservedSmem.cap,0x4
